//
// Generated by NVIDIA NVVM Compiler
//
// Compiler Build ID: CL-36424714
// Cuda compilation tools, release 13.0, V13.0.88
// Based on NVVM 20.0.0
//

.version 9.0
.target sm_100
.address_size 64

	// .globl	_Z13stencil_naivePfPKfi

.visible .entry _Z13stencil_naivePfPKfi(
	.param .u64 .ptr .align 1 _Z13stencil_naivePfPKfi_param_0,
	.param .u64 .ptr .align 1 _Z13stencil_naivePfPKfi_param_1,
	.param .u32 _Z13stencil_naivePfPKfi_param_2
)
{


	ret;

}
	// .globl	_Z13stencil_tiledPfPKfi
.visible .entry _Z13stencil_tiledPfPKfi(
	.param .u64 .ptr .align 1 _Z13stencil_tiledPfPKfi_param_0,
	.param .u64 .ptr .align 1 _Z13stencil_tiledPfPKfi_param_1,
	.param .u32 _Z13stencil_tiledPfPKfi_param_2
)
{


	ret;

}


// ===== COMPILED SASS (sm_100) =====

	.target	sm_100

	.elftype	@"ET_EXEC"


//--------------------- .note.nv.tkinfo           --------------------------
	.section	.note.nv.tkinfo,"",@"SHT_NOTE"
	.sectionflags	@"SHF_NOTE_NV_TKINFO"
	.tkinfo
        /*0018*/ 	.word	0x00000002
        /*0030*/ 	.string	""
        /*0030*/ 	.string	"ptxas"
        /*0030*/ 	.string	"Cuda compilation tools, release 13.0, V13.0.88"
        /*0030*/ 	.string	"Build cuda_13.0.r13.0/compiler.36424714_0"
        /*0030*/ 	.string	"-arch sm_100 -m 64 "



//--------------------- .note.nv.cuinfo           --------------------------
	.section	.note.nv.cuinfo,"",@"SHT_NOTE"
	.sectionflags	@"SHF_NOTE_NV_CUINFO"
        /*0018*/ 	.short	0x0002
        /*001a*/ 	.short	0x0064
        /*001c*/ 	.short	0x0082
	.zero		2


//--------------------- .nv.info                  --------------------------
	.section	.nv.info,"",@"SHT_CUDA_INFO"
	.align	4


	//----- nvinfo : EIATTR_REGCOUNT
	.align		4
        /*0000*/ 	.byte	0x04, 0x2f
        /*0002*/ 	.short	(.L_1 - .L_0)
	.align		4
.L_0:
        /*0004*/ 	.word	index@(_Z13stencil_naivePfPKfi)
        /*0008*/ 	.word	0x00000004


	//----- nvinfo : EIATTR_FRAME_SIZE
	.align		4
.L_1:
        /*000c*/ 	.byte	0x04, 0x11
        /*000e*/ 	.short	(.L_3 - .L_2)
	.align		4
.L_2:
        /*0010*/ 	.word	index@(_Z13stencil_naivePfPKfi)
        /*0014*/ 	.word	0x00000000


	//----- nvinfo : EIATTR_REGCOUNT
	.align		4
.L_3:
        /*0018*/ 	.byte	0x04, 0x2f
        /*001a*/ 	.short	(.L_5 - .L_4)
	.align		4
.L_4:
        /*001c*/ 	.word	index@(_Z13stencil_tiledPfPKfi)
        /*0020*/ 	.word	0x00000004


	//----- nvinfo : EIATTR_FRAME_SIZE
	.align		4
.L_5:
        /*0024*/ 	.byte	0x04, 0x11
        /*0026*/ 	.short	(.L_7 - .L_6)
	.align		4
.L_6:
        /*0028*/ 	.word	index@(_Z13stencil_tiledPfPKfi)
        /*002c*/ 	.word	0x00000000


	//----- nvinfo : EIATTR_MIN_STACK_SIZE
	.align		4
.L_7:
        /*0030*/ 	.byte	0x04, 0x12
        /*0032*/ 	.short	(.L_9 - .L_8)
	.align		4
.L_8:
        /*0034*/ 	.word	index@(_Z13stencil_tiledPfPKfi)
        /*0038*/ 	.word	0x00000000


	//----- nvinfo : EIATTR_MIN_STACK_SIZE
	.align		4
.L_9:
        /*003c*/ 	.byte	0x04, 0x12
        /*003e*/ 	.short	(.L_11 - .L_10)
	.align		4
.L_10:
        /*0040*/ 	.word	index@(_Z13stencil_naivePfPKfi)
        /*0044*/ 	.word	0x00000000
.L_11:


//--------------------- .nv.compat                --------------------------
	.section	.nv.compat,"",@"SHT_CUDA_COMPAT_INFO"
	.align	4
        /*0000*/ 	.byte	0x02, 0x09, 0x00, 0x00, 0x02, 0x02, 0x01, 0x00, 0x02, 0x05, 0x05, 0x00, 0x03, 0x07, 0x01, 0x01
        /*0010*/ 	.byte	0x02, 0x03, 0x00, 0x00, 0x02, 0x06, 0x01, 0x00, 0x04, 0x0b, 0x08, 0x00, 0x09, 0x00, 0x00, 0x00
        /*0020*/ 	.byte	0x00, 0x00, 0x00, 0x00


//--------------------- .nv.info._Z13stencil_tiledPfPKfi --------------------------
	.section	.nv.info._Z13stencil_tiledPfPKfi,"",@"SHT_CUDA_INFO"
	.sectionflags	@""
	.align	4


	//----- nvinfo : EIATTR_CUDA_API_VERSION
	.align		4
        /*0000*/ 	.byte	0x04, 0x37
        /*0002*/ 	.short	(.L_13 - .L_12)
.L_12:
        /*0004*/ 	.word	0x00000082


	//----- nvinfo : EIATTR_KPARAM_INFO
	.align		4
.L_13:
        /*0008*/ 	.byte	0x04, 0x17
        /*000a*/ 	.short	(.L_15 - .L_14)
.L_14:
        /*000c*/ 	.word	0x00000000
        /*0010*/ 	.short	0x0002
        /*0012*/ 	.short	0x0010
        /*0014*/ 	.byte	0x00, 0xf0, 0x11, 0x00


	//----- nvinfo : EIATTR_KPARAM_INFO
	.align		4
.L_15:
        /*0018*/ 	.byte	0x04, 0x17
        /*001a*/ 	.short	(.L_17 - .L_16)
.L_16:
        /*001c*/ 	.word	0x00000000
        /*0020*/ 	.short	0x0001
        /*0022*/ 	.short	0x0008
        /*0024*/ 	.byte	0x00, 0xf5, 0x21, 0x00


	//----- nvinfo : EIATTR_KPARAM_INFO
	.align		4
.L_17:
        /*0028*/ 	.byte	0x04, 0x17
        /*002a*/ 	.short	(.L_19 - .L_18)
.L_18:
        /*002c*/ 	.word	0x00000000
        /*0030*/ 	.short	0x0000
        /*0032*/ 	.short	0x0000
        /*0034*/ 	.byte	0x00, 0xf5, 0x21, 0x00


	//----- nvinfo : EIATTR_SPARSE_MMA_MASK
	.align		4
.L_19:
        /*0038*/ 	.byte	0x03, 0x50
        /*003a*/ 	.short	0x0000


	//----- nvinfo : EIATTR_MAXREG_COUNT
	.align		4
        /*003c*/ 	.byte	0x03, 0x1b
        /*003e*/ 	.short	0x00ff


	//----- nvinfo : EIATTR_MERCURY_ISA_VERSION
	.align		4
        /*0040*/ 	.byte	0x03, 0x5f
        /*0042*/ 	.short	0x0101


	//----- nvinfo : EIATTR_VRC_CTA_INIT_COUNT
	.align		4
        /*0044*/ 	.byte	0x02, 0x4a
	.zero		1
	.zero		1


	//----- nvinfo : EIATTR_EXIT_INSTR_OFFSETS
	.align		4
        /*0048*/ 	.byte	0x04, 0x1c
        /*004a*/ 	.short	(.L_21 - .L_20)


	//   ....[0]....
.L_20:
        /*004c*/ 	.word	0x00000010


	//----- nvinfo : EIATTR_CBANK_PARAM_SIZE
	.align		4
.L_21:
        /*0050*/ 	.byte	0x03, 0x19
        /*0052*/ 	.short	0x0014


	//----- nvinfo : EIATTR_PARAM_CBANK
	.align		4
        /*0054*/ 	.byte	0x04, 0x0a
        /*0056*/ 	.short	(.L_23 - .L_22)
	.align		4
.L_22:
        /*0058*/ 	.word	index@(.nv.constant0._Z13stencil_tiledPfPKfi)
        /*005c*/ 	.short	0x0380
        /*005e*/ 	.short	0x0014


	//----- nvinfo : EIATTR_SW_WAR
	.align		4
.L_23:
        /*0060*/ 	.byte	0x04, 0x36
        /*0062*/ 	.short	(.L_25 - .L_24)
.L_24:
        /*0064*/ 	.word	0x00000008
.L_25:


//--------------------- .nv.info._Z13stencil_naivePfPKfi --------------------------
	.section	.nv.info._Z13stencil_naivePfPKfi,"",@"SHT_CUDA_INFO"
	.sectionflags	@""
	.align	4


	//----- nvinfo : EIATTR_CUDA_API_VERSION
	.align		4
        /*0000*/ 	.byte	0x04, 0x37
        /*0002*/ 	.short	(.L_27 - .L_26)
.L_26:
        /*0004*/ 	.word	0x00000082


	//----- nvinfo : EIATTR_KPARAM_INFO
	.align		4
.L_27:
        /*0008*/ 	.byte	0x04, 0x17
        /*000a*/ 	.short	(.L_29 - .L_28)
.L_28:
        /*000c*/ 	.word	0x00000000
        /*0010*/ 	.short	0x0002
        /*0012*/ 	.short	0x0010
        /*0014*/ 	.byte	0x00, 0xf0, 0x11, 0x00


	//----- nvinfo : EIATTR_KPARAM_INFO
	.align		4
.L_29:
        /*0018*/ 	.byte	0x04, 0x17
        /*001a*/ 	.short	(.L_31 - .L_30)
.L_30:
        /*001c*/ 	.word	0x00000000
        /*0020*/ 	.short	0x0001
        /*0022*/ 	.short	0x0008
        /*0024*/ 	.byte	0x00, 0xf5, 0x21, 0x00


	//----- nvinfo : EIATTR_KPARAM_INFO
	.align		4
.L_31:
        /*0028*/ 	.byte	0x04, 0x17
        /*002a*/ 	.short	(.L_33 - .L_32)
.L_32:
        /*002c*/ 	.word	0x00000000
        /*0030*/ 	.short	0x0000
        /*0032*/ 	.short	0x0000
        /*0034*/ 	.byte	0x00, 0xf5, 0x21, 0x00


	//----- nvinfo : EIATTR_SPARSE_MMA_MASK
	.align		4
.L_33:
        /*0038*/ 	.byte	0x03, 0x50
        /*003a*/ 	.short	0x0000


	//----- nvinfo : EIATTR_MAXREG_COUNT
	.align		4
        /*003c*/ 	.byte	0x03, 0x1b
        /*003e*/ 	.short	0x00ff


	//----- nvinfo : EIATTR_MERCURY_ISA_VERSION
	.align		4
        /*0040*/ 	.byte	0x03, 0x5f
        /*0042*/ 	.short	0x0101


	//----- nvinfo : EIATTR_VRC_CTA_INIT_COUNT
	.align		4
        /*0044*/ 	.byte	0x02, 0x4a
	.zero		1
	.zero		1


	//----- nvinfo : EIATTR_EXIT_INSTR_OFFSETS
	.align		4
        /*0048*/ 	.byte	0x04, 0x1c
        /*004a*/ 	.short	(.L_35 - .L_34)


	//   ....[0]....
.L_34:
        /*004c*/ 	.word	0x00000010


	//----- nvinfo : EIATTR_CBANK_PARAM_SIZE
	.align		4
.L_35:
        /*0050*/ 	.byte	0x03, 0x19
        /*0052*/ 	.short	0x0014


	//----- nvinfo : EIATTR_PARAM_CBANK
	.align		4
        /*0054*/ 	.byte	0x04, 0x0a
        /*0056*/ 	.short	(.L_37 - .L_36)
	.align		4
.L_36:
        /*0058*/ 	.word	index@(.nv.constant0._Z13stencil_naivePfPKfi)
        /*005c*/ 	.short	0x0380
        /*005e*/ 	.short	0x0014


	//----- nvinfo : EIATTR_SW_WAR
	.align		4
.L_37:
        /*0060*/ 	.byte	0x04, 0x36
        /*0062*/ 	.short	(.L_39 - .L_38)
.L_38:
        /*0064*/ 	.word	0x00000008
.L_39:


//--------------------- .nv.callgraph             --------------------------
	.section	.nv.callgraph,"",@"SHT_CUDA_CALLGRAPH"
	.align	4
	.sectionentsize	8
	.align		4
        /*0000*/ 	.word	0x00000000
	.align		4
        /*0004*/ 	.word	0xffffffff
	.align		4
        /*0008*/ 	.word	0x00000000
	.align		4
        /*000c*/ 	.word	0xfffffffe
	.align		4
        /*0010*/ 	.word	0x00000000
	.align		4
        /*0014*/ 	.word	0xfffffffd
	.align		4
        /*0018*/ 	.word	0x00000000
	.align		4
        /*001c*/ 	.word	0xfffffffc


//--------------------- .text._Z13stencil_tiledPfPKfi --------------------------
	.section	.text._Z13stencil_tiledPfPKfi,"ax",@progbits
	.align	128
        .global         _Z13stencil_tiledPfPKfi
        .type           _Z13stencil_tiledPfPKfi,@function
        .size           _Z13stencil_tiledPfPKfi,(.L_x_2 - _Z13stencil_tiledPfPKfi)
        .other          _Z13stencil_tiledPfPKfi,@"STO_CUDA_ENTRY STV_DEFAULT"
_Z13stencil_tiledPfPKfi:
.text._Z13stencil_tiledPfPKfi:
[----:B------:R-:W-:Y:S01]  /*0000*/  LDC R1, c[0x0][0x37c] ;  /* 0x0000df00ff017b82 */ /* 0x000fe20000000800 */
[----:B------:R-:W-:Y:S05]  /*0010*/  EXIT ;  /* 0x000000000000794d */ /* 0x000fea0003800000 */
.L_x_0:
[----:B------:R-:W-:-:S00]  /*0020*/  BRA `(.L_x_0) ;  /* 0xfffffffc00fc7947 */ /* 0x000fc0000383ffff */
[----:B------:R-:W-:-:S00]  /*0030*/  NOP ;  /* 0x0000000000007918 */ /* 0x000fc00000000000 */
        /* <DEDUP_REMOVED lines=12> */
.L_x_2:


//--------------------- .text._Z13stencil_naivePfPKfi --------------------------
	.section	.text._Z13stencil_naivePfPKfi,"ax",@progbits
	.align	128
        .global         _Z13stencil_naivePfPKfi
        .type           _Z13stencil_naivePfPKfi,@function
        .size           _Z13stencil_naivePfPKfi,(.L_x_3 - _Z13stencil_naivePfPKfi)
        .other          _Z13stencil_naivePfPKfi,@"STO_CUDA_ENTRY STV_DEFAULT"
_Z13stencil_naivePfPKfi:
.text._Z13stencil_naivePfPKfi:
[----:B------:R-:W-:Y:S01]  /*0000*/  LDC R1, c[0x0][0x37c] ;  /* 0x0000df00ff017b82 */ /* 0x000fe20000000800 */
[----:B------:R-:W-:Y:S05]  /*0010*/  EXIT ;  /* 0x000000000000794d */ /* 0x000fea0003800000 */
.L_x_1:
        /* <DEDUP_REMOVED lines=14> */
.L_x_3:


//--------------------- .nv.shared.reserved.0     --------------------------
	.section	.nv.shared.reserved.0,"aw",@nobits
	.weak		__nv_reservedSMEM_offset_0_alias
	.size		__nv_reservedSMEM_offset_0_alias, 0, 64
	.other		__nv_reservedSMEM_offset_0_alias,@"STO_CUDA_RESERVED_SHARED STV_DEFAULT"
__nv_reservedSMEM_offset_0_alias:
	.zero		0
	.zero		64


//--------------------- .nv.constant0._Z13stencil_tiledPfPKfi --------------------------
	.section	.nv.constant0._Z13stencil_tiledPfPKfi,"a",@progbits
	.sectionflags	@""
	.align	4
.nv.constant0._Z13stencil_tiledPfPKfi:
	.zero		916


//--------------------- .nv.constant0._Z13stencil_naivePfPKfi --------------------------
	.section	.nv.constant0._Z13stencil_naivePfPKfi,"a",@progbits
	.sectionflags	@""
	.align	4
.nv.constant0._Z13stencil_naivePfPKfi:
	.zero		916


//--------------------- SYMBOLS --------------------------

	.type		.nv.reservedSmem.offset0,@object
	.size		.nv.reservedSmem.offset0,0x4
